//
// Generated by NVIDIA NVVM Compiler
//
// Compiler Build ID: CL-36424714
// Cuda compilation tools, release 13.0, V13.0.88
// Based on NVVM 20.0.0
//

.version 9.0
.target sm_100
.address_size 64

	// .globl	_Z19hard_sigmoid_kernelPKfPfmm

.visible .entry _Z19hard_sigmoid_kernelPKfPfmm(
	.param .u64 .ptr .align 1 _Z19hard_sigmoid_kernelPKfPfmm_param_0,
	.param .u64 .ptr .align 1 _Z19hard_sigmoid_kernelPKfPfmm_param_1,
	.param .u64 _Z19hard_sigmoid_kernelPKfPfmm_param_2,
	.param .u64 _Z19hard_sigmoid_kernelPKfPfmm_param_3
)
{
	.reg .pred 	%p<4>;
	.reg .b32 	%r<7>;
	.reg .b32 	%f<4>;
	.reg .b64 	%rd<17>;

	ld.param.u64 	%rd3, [_Z19hard_sigmoid_kernelPKfPfmm_param_0];
	ld.param.u64 	%rd4, [_Z19hard_sigmoid_kernelPKfPfmm_param_1];
	ld.param.u64 	%rd5, [_Z19hard_sigmoid_kernelPKfPfmm_param_2];
	ld.param.u64 	%rd6, [_Z19hard_sigmoid_kernelPKfPfmm_param_3];
	cvta.to.global.u64 	%rd1, %rd4;
	mov.u32 	%r1, %ctaid.x;
	mov.u32 	%r2, %ntid.x;
	mov.u32 	%r3, %tid.x;
	mad.lo.s32 	%r4, %r1, %r2, %r3;
	cvt.u64.u32 	%rd2, %r4;
	mul.lo.s64 	%rd7, %rd6, %rd5;
	setp.le.u64 	%p1, %rd7, %rd2;
	@%p1 bra 	$L__BB0_6;
	cvta.to.global.u64 	%rd8, %rd3;
	shl.b64 	%rd9, %rd2, 2;
	add.s64 	%rd10, %rd8, %rd9;
	ld.global.f32 	%f1, [%rd10];
	setp.gtu.f32 	%p2, %f1, 0fC0400000;
	@%p2 bra 	$L__BB0_3;
	add.s64 	%rd12, %rd1, %rd9;
	mov.b32 	%r5, 0;
	st.global.u32 	[%rd12], %r5;
	bra.uni 	$L__BB0_6;
$L__BB0_3:
	setp.ltu.f32 	%p3, %f1, 0f40400000;
	@%p3 bra 	$L__BB0_5;
	add.s64 	%rd14, %rd1, %rd9;
	mov.b32 	%r6, 1065353216;
	st.global.u32 	[%rd14], %r6;
	bra.uni 	$L__BB0_6;
$L__BB0_5:
	add.f32 	%f2, %f1, 0f40400000;
	div.rn.f32 	%f3, %f2, 0f40C00000;
	add.s64 	%rd16, %rd1, %rd9;
	st.global.f32 	[%rd16], %f3;
$L__BB0_6:
	ret;

}


// ===== COMPILED SASS (sm_100) =====

	.target	sm_100

	.elftype	@"ET_EXEC"


//--------------------- .note.nv.tkinfo           --------------------------
	.section	.note.nv.tkinfo,"",@"SHT_NOTE"
	.sectionflags	@"SHF_NOTE_NV_TKINFO"
	.tkinfo
        /*0018*/ 	.word	0x00000002
        /*0030*/ 	.string	""
        /*0030*/ 	.string	"ptxas"
        /*0030*/ 	.string	"Cuda compilation tools, release 13.0, V13.0.88"
        /*0030*/ 	.string	"Build cuda_13.0.r13.0/compiler.36424714_0"
        /*0030*/ 	.string	"-arch sm_100 -m 64 "



//--------------------- .note.nv.cuinfo           --------------------------
	.section	.note.nv.cuinfo,"",@"SHT_NOTE"
	.sectionflags	@"SHF_NOTE_NV_CUINFO"
        /*0018*/ 	.short	0x0002
        /*001a*/ 	.short	0x0064
        /*001c*/ 	.short	0x0082
	.zero		2


//--------------------- .nv.info                  --------------------------
	.section	.nv.info,"",@"SHT_CUDA_INFO"
	.align	4


	//----- nvinfo : EIATTR_REGCOUNT
	.align		4
        /*0000*/ 	.byte	0x04, 0x2f
        /*0002*/ 	.short	(.L_1 - .L_0)
	.align		4
.L_0:
        /*0004*/ 	.word	index@(_Z19hard_sigmoid_kernelPKfPfmm)
        /*0008*/ 	.word	0x0000000e


	//----- nvinfo : EIATTR_FRAME_SIZE
	.align		4
.L_1:
        /*000c*/ 	.byte	0x04, 0x11
        /*000e*/ 	.short	(.L_3 - .L_2)
	.align		4
.L_2:
        /*0010*/ 	.word	index@($__internal_0_$__cuda_sm3x_div_rn_noftz_f32_slowpath)
        /*0014*/ 	.word	0x00000000


	//----- nvinfo : EIATTR_FRAME_SIZE
	.align		4
.L_3:
        /*0018*/ 	.byte	0x04, 0x11
        /*001a*/ 	.short	(.L_5 - .L_4)
	.align		4
.L_4:
        /*001c*/ 	.word	index@(_Z19hard_sigmoid_kernelPKfPfmm)
        /*0020*/ 	.word	0x00000000


	//----- nvinfo : EIATTR_MIN_STACK_SIZE
	.align		4
.L_5:
        /*0024*/ 	.byte	0x04, 0x12
        /*0026*/ 	.short	(.L_7 - .L_6)
	.align		4
.L_6:
        /*0028*/ 	.word	index@(_Z19hard_sigmoid_kernelPKfPfmm)
        /*002c*/ 	.word	0x00000000
.L_7:


//--------------------- .nv.compat                --------------------------
	.section	.nv.compat,"",@"SHT_CUDA_COMPAT_INFO"
	.align	4
        /*0000*/ 	.byte	0x02, 0x09, 0x00, 0x00, 0x02, 0x02, 0x01, 0x00, 0x02, 0x05, 0x05, 0x00, 0x03, 0x07, 0x01, 0x01
        /*0010*/ 	.byte	0x02, 0x03, 0x00, 0x00, 0x02, 0x06, 0x01, 0x00, 0x04, 0x0b, 0x08, 0x00, 0x01, 0x00, 0x00, 0x00
        /*0020*/ 	.byte	0x00, 0x00, 0x00, 0x00


//--------------------- .nv.info._Z19hard_sigmoid_kernelPKfPfmm --------------------------
	.section	.nv.info._Z19hard_sigmoid_kernelPKfPfmm,"",@"SHT_CUDA_INFO"
	.sectionflags	@""
	.align	4


	//----- nvinfo : EIATTR_CUDA_API_VERSION
	.align		4
        /*0000*/ 	.byte	0x04, 0x37
        /*0002*/ 	.short	(.L_9 - .L_8)
.L_8:
        /*0004*/ 	.word	0x00000082


	//----- nvinfo : EIATTR_KPARAM_INFO
	.align		4
.L_9:
        /*0008*/ 	.byte	0x04, 0x17
        /*000a*/ 	.short	(.L_11 - .L_10)
.L_10:
        /*000c*/ 	.word	0x00000000
        /*0010*/ 	.short	0x0003
        /*0012*/ 	.short	0x0018
        /*0014*/ 	.byte	0x00, 0xf0, 0x21, 0x00


	//----- nvinfo : EIATTR_KPARAM_INFO
	.align		4
.L_11:
        /*0018*/ 	.byte	0x04, 0x17
        /*001a*/ 	.short	(.L_13 - .L_12)
.L_12:
        /*001c*/ 	.word	0x00000000
        /*0020*/ 	.short	0x0002
        /*0022*/ 	.short	0x0010
        /*0024*/ 	.byte	0x00, 0xf0, 0x21, 0x00


	//----- nvinfo : EIATTR_KPARAM_INFO
	.align		4
.L_13:
        /*0028*/ 	.byte	0x04, 0x17
        /*002a*/ 	.short	(.L_15 - .L_14)
.L_14:
        /*002c*/ 	.word	0x00000000
        /*0030*/ 	.short	0x0001
        /*0032*/ 	.short	0x0008
        /*0034*/ 	.byte	0x00, 0xf5, 0x21, 0x00


	//----- nvinfo : EIATTR_KPARAM_INFO
	.align		4
.L_15:
        /*0038*/ 	.byte	0x04, 0x17
        /*003a*/ 	.short	(.L_17 - .L_16)
.L_16:
        /*003c*/ 	.word	0x00000000
        /*0040*/ 	.short	0x0000
        /*0042*/ 	.short	0x0000
        /*0044*/ 	.byte	0x00, 0xf5, 0x21, 0x00


	//----- nvinfo : EIATTR_SPARSE_MMA_MASK
	.align		4
.L_17:
        /*0048*/ 	.byte	0x03, 0x50
        /*004a*/ 	.short	0x0000


	//----- nvinfo : EIATTR_MAXREG_COUNT
	.align		4
        /*004c*/ 	.byte	0x03, 0x1b
        /*004e*/ 	.short	0x00ff


	//----- nvinfo : EIATTR_MERCURY_ISA_VERSION
	.align		4
        /*0050*/ 	.byte	0x03, 0x5f
        /*0052*/ 	.short	0x0101


	//----- nvinfo : EIATTR_VRC_CTA_INIT_COUNT
	.align		4
        /*0054*/ 	.byte	0x02, 0x4a
	.zero		1
	.zero		1


	//----- nvinfo : EIATTR_EXIT_INSTR_OFFSETS
	.align		4
        /*0058*/ 	.byte	0x04, 0x1c
        /*005a*/ 	.short	(.L_19 - .L_18)


	//   ....[0]....
.L_18:
        /*005c*/ 	.word	0x000000d0


	//   ....[1]....
        /*0060*/ 	.word	0x000001a0


	//   ....[2]....
        /*0064*/ 	.word	0x00000210


	//   ....[3]....
        /*0068*/ 	.word	0x00000350


	//----- nvinfo : EIATTR_CRS_STACK_SIZE
	.align		4
.L_19:
        /*006c*/ 	.byte	0x04, 0x1e
        /*006e*/ 	.short	(.L_21 - .L_20)
.L_20:
        /*0070*/ 	.word	0x00000000


	//----- nvinfo : EIATTR_CBANK_PARAM_SIZE
	.align		4
.L_21:
        /*0074*/ 	.byte	0x03, 0x19
        /*0076*/ 	.short	0x0020


	//----- nvinfo : EIATTR_PARAM_CBANK
	.align		4
        /*0078*/ 	.byte	0x04, 0x0a
        /*007a*/ 	.short	(.L_23 - .L_22)
	.align		4
.L_22:
        /*007c*/ 	.word	index@(.nv.constant0._Z19hard_sigmoid_kernelPKfPfmm)
        /*0080*/ 	.short	0x0380
        /*0082*/ 	.short	0x0020


	//----- nvinfo : EIATTR_SW_WAR
	.align		4
.L_23:
        /*0084*/ 	.byte	0x04, 0x36
        /*0086*/ 	.short	(.L_25 - .L_24)
.L_24:
        /*0088*/ 	.word	0x00000008
.L_25:


//--------------------- .nv.callgraph             --------------------------
	.section	.nv.callgraph,"",@"SHT_CUDA_CALLGRAPH"
	.align	4
	.sectionentsize	8
	.align		4
        /*0000*/ 	.word	0x00000000
	.align		4
        /*0004*/ 	.word	0xffffffff
	.align		4
        /*0008*/ 	.word	0x00000000
	.align		4
        /*000c*/ 	.word	0xfffffffe
	.align		4
        /*0010*/ 	.word	0x00000000
	.align		4
        /*0014*/ 	.word	0xfffffffd
	.align		4
        /*0018*/ 	.word	0x00000000
	.align		4
        /*001c*/ 	.word	0xfffffffc


//--------------------- .text._Z19hard_sigmoid_kernelPKfPfmm --------------------------
	.section	.text._Z19hard_sigmoid_kernelPKfPfmm,"ax",@progbits
	.align	128
        .global         _Z19hard_sigmoid_kernelPKfPfmm
        .type           _Z19hard_sigmoid_kernelPKfPfmm,@function
        .size           _Z19hard_sigmoid_kernelPKfPfmm,(.L_x_15 - _Z19hard_sigmoid_kernelPKfPfmm)
        .other          _Z19hard_sigmoid_kernelPKfPfmm,@"STO_CUDA_ENTRY STV_DEFAULT"
_Z19hard_sigmoid_kernelPKfPfmm:
.text._Z19hard_sigmoid_kernelPKfPfmm:
[----:B------:R-:W-:Y:S01]  /*0000*/  LDC R1, c[0x0][0x37c] ;  /* 0x0000df00ff017b82 */ /* 0x000fe20000000800 */
[----:B------:R-:W0:Y:S01]  /*0010*/  S2R R3, SR_TID.X ;  /* 0x0000000000037919 */ /* 0x000e220000002100 */
[----:B------:R-:W1:Y:S06]  /*0020*/  LDCU.128 UR8, c[0x0][0x390] ;  /* 0x00007200ff0877ac */ /* 0x000e6c0008000c00 */
[----:B------:R-:W0:Y:S08]  /*0030*/  S2UR UR7, SR_CTAID.X ;  /* 0x00000000000779c3 */ /* 0x000e300000002500 */
[----:B------:R-:W0:Y:S01]  /*0040*/  LDC R2, c[0x0][0x360] ;  /* 0x0000d800ff027b82 */ /* 0x000e220000000800 */
[----:B-1----:R-:W-:-:S02]  /*0050*/  UIMAD UR6, UR11, UR8, URZ ;  /* 0x000000080b0672a4 */ /* 0x002fc4000f8e02ff */
[----:B------:R-:W-:Y:S02]  /*0060*/  UIMAD.WIDE.U32 UR4, UR10, UR8, URZ ;  /* 0x000000080a0472a5 */ /* 0x000fe4000f8e00ff */
[----:B------:R-:W-:-:S04]  /*0070*/  UIMAD UR6, UR10, UR9, UR6 ;  /* 0x000000090a0672a4 */ /* 0x000fc8000f8e0206 */
[----:B------:R-:W-:-:S06]  /*0080*/  UIADD3 UR5, UPT, UPT, UR5, UR6, URZ ;  /* 0x0000000605057290 */ /* 0x000fcc000fffe0ff */
[----:B------:R-:W-:Y:S02]  /*0090*/  IMAD.U32 R0, RZ, RZ, UR5 ;  /* 0x00000005ff007e24 */ /* 0x000fe4000f8e00ff */
[----:B0-----:R-:W-:-:S05]  /*00a0*/  IMAD R2, R2, UR7, R3 ;  /* 0x0000000702027c24 */ /* 0x001fca000f8e0203 */
[----:B------:R-:W-:-:S04]  /*00b0*/  ISETP.LT.U32.AND P0, PT, R2, UR4, PT ;  /* 0x0000000402007c0c */ /* 0x000fc8000bf01070 */
[----:B------:R-:W-:-:S13]  /*00c0*/  ISETP.GT.U32.AND.EX P0, PT, R0, RZ, PT, P0 ;  /* 0x000000ff0000720c */ /* 0x000fda0003f04100 */
[----:B------:R-:W-:Y:S05]  /*00d0*/  @!P0 EXIT ;  /* 0x000000000000894d */ /* 0x000fea0003800000 */
[----:B------:R-:W0:Y:S01]  /*00e0*/  LDCU.64 UR4, c[0x0][0x380] ;  /* 0x00007000ff0477ac */ /* 0x000e220008000a00 */
[----:B------:R-:W-:Y:S01]  /*00f0*/  IMAD.SHL.U32 R3, R2, 0x4, RZ ;  /* 0x0000000402037824 */ /* 0x000fe200078e00ff */
[----:B------:R-:W-:Y:S01]  /*0100*/  SHF.R.U32.HI R2, RZ, 0x1e, R2 ;  /* 0x0000001eff027819 */ /* 0x000fe20000011602 */
[----:B------:R-:W1:Y:S03]  /*0110*/  LDCU.64 UR6, c[0x0][0x358] ;  /* 0x00006b00ff0677ac */ /* 0x000e660008000a00 */
[----:B0-----:R-:W-:-:S04]  /*0120*/  IADD3 R4, P0, PT, R3, UR4, RZ ;  /* 0x0000000403047c10 */ /* 0x001fc8000ff1e0ff */
[----:B------:R-:W-:-:S05]  /*0130*/  IADD3.X R5, PT, PT, R2, UR5, RZ, P0, !PT ;  /* 0x0000000502057c10 */ /* 0x000fca00087fe4ff */
[----:B-1----:R-:W2:Y:S02]  /*0140*/  LDG.E R0, desc[UR6][R4.64] ;  /* 0x0000000604007981 */ /* 0x002ea4000c1e1900 */
[----:B--2---:R-:W-:-:S13]  /*0150*/  FSETP.GTU.AND P0, PT, R0, -3, PT ;  /* 0xc04000000000780b */ /* 0x004fda0003f0c000 */
[----:B------:R-:W0:Y:S02]  /*0160*/  @!P0 LDC.64 R6, c[0x0][0x388] ;  /* 0x0000e200ff068b82 */ /* 0x000e240000000a00 */
[----:B0-----:R-:W-:-:S05]  /*0170*/  @!P0 IADD3 R6, P1, PT, R3, R6, RZ ;  /* 0x0000000603068210 */ /* 0x001fca0007f3e0ff */
[----:B------:R-:W-:-:S05]  /*0180*/  @!P0 IMAD.X R7, R2, 0x1, R7, P1 ;  /* 0x0000000102078824 */ /* 0x000fca00008e0607 */
[----:B------:R0:W-:Y:S01]  /*0190*/  @!P0 STG.E desc[UR6][R6.64], RZ ;  /* 0x000000ff06008986 */ /* 0x0001e2000c101906 */
[----:B------:R-:W-:Y:S05]  /*01a0*/  @!P0 EXIT ;  /* 0x000000000000894d */ /* 0x000fea0003800000 */
[----:B------:R-:W-:-:S13]  /*01b0*/  FSETP.GE.AND P0, PT, R0, 3, PT ;  /* 0x404000000000780b */ /* 0x000fda0003f06000 */
[----:B------:R-:W1:Y:S01]  /*01c0*/  @P0 LDC.64 R4, c[0x0][0x388] ;  /* 0x0000e200ff040b82 */ /* 0x000e620000000a00 */
[----:B0-----:R-:W-:Y:S01]  /*01d0*/  @P0 IMAD.MOV.U32 R7, RZ, RZ, 0x3f800000 ;  /* 0x3f800000ff070424 */ /* 0x001fe200078e00ff */
[----:B-1----:R-:W-:-:S05]  /*01e0*/  @P0 IADD3 R4, P1, PT, R3, R4, RZ ;  /* 0x0000000403040210 */ /* 0x002fca0007f3e0ff */
[----:B------:R-:W-:-:S05]  /*01f0*/  @P0 IMAD.X R5, R2, 0x1, R5, P1 ;  /* 0x0000000102050824 */ /* 0x000fca00008e0605 */
[----:B------:R0:W-:Y:S01]  /*0200*/  @P0 STG.E desc[UR6][R4.64], R7 ;  /* 0x0000000704000986 */ /* 0x0001e2000c101906 */
[----:B------:R-:W-:Y:S05]  /*0210*/  @P0 EXIT ;  /* 0x000000000000094d */ /* 0x000fea0003800000 */
[----:B------:R-:W-:Y:S01]  /*0220*/  FADD R0, R0, 3 ;  /* 0x4040000000007421 */ /* 0x000fe20000000000 */
[----:B0-----:R-:W-:Y:S01]  /*0230*/  IMAD.MOV.U32 R5, RZ, RZ, 0x3e2aaaab ;  /* 0x3e2aaaabff057424 */ /* 0x001fe200078e00ff */
[----:B------:R-:W-:Y:S01]  /*0240*/  BSSY.RECONVERGENT B1, `(.L_x_0) ;  /* 0x000000c000017945 */ /* 0x000fe20003800200 */
[----:B------:R-:W-:Y:S01]  /*0250*/  IMAD.MOV.U32 R4, RZ, RZ, 0x3f800000 ;  /* 0x3f800000ff047424 */ /* 0x000fe200078e00ff */
[----:B------:R-:W0:Y:S03]  /*0260*/  FCHK P0, R0, 6 ;  /* 0x40c0000000007902 */ /* 0x000e260000000000 */
[----:B------:R-:W-:-:S04]  /*0270*/  FFMA R4, R5, -6, R4 ;  /* 0xc0c0000005047823 */ /* 0x000fc80000000004 */
[----:B------:R-:W-:-:S04]  /*0280*/  FFMA R5, R4, R5, 0.16666667163372039795 ;  /* 0x3e2aaaab04057423 */ /* 0x000fc80000000005 */
[----:B------:R-:W-:-:S04]  /*0290*/  FFMA R4, R0, R5, RZ ;  /* 0x0000000500047223 */ /* 0x000fc800000000ff */
[----:B------:R-:W-:-:S04]  /*02a0*/  FFMA R6, R4, -6, R0 ;  /* 0xc0c0000004067823 */ /* 0x000fc80000000000 */
[----:B------:R-:W-:Y:S01]  /*02b0*/  FFMA R7, R5, R6, R4 ;  /* 0x0000000605077223 */ /* 0x000fe20000000004 */
[----:B0-----:R-:W-:Y:S06]  /*02c0*/  @!P0 BRA `(.L_x_1) ;  /* 0x00000000000c8947 */ /* 0x001fec0003800000 */
[----:B------:R-:W-:-:S07]  /*02d0*/  MOV R4, 0x2f0 ;  /* 0x000002f000047802 */ /* 0x000fce0000000f00 */
[----:B------:R-:W-:Y:S05]  /*02e0*/  CALL.REL.NOINC `($__internal_0_$__cuda_sm3x_div_rn_noftz_f32_slowpath) ;  /* 0x00000000001c7944 */ /* 0x000fea0003c00000 */
[----:B------:R-:W-:-:S07]  /*02f0*/  IMAD.MOV.U32 R7, RZ, RZ, R6 ;  /* 0x000000ffff077224 */ /* 0x000fce00078e0006 */
.L_x_1:
[----:B------:R-:W-:Y:S05]  /*0300*/  BSYNC.RECONVERGENT B1 ;  /* 0x0000000000017941 */ /* 0x000fea0003800200 */
.L_x_0:
[----:B------:R-:W0:Y:S02]  /*0310*/  LDCU.64 UR4, c[0x0][0x388] ;  /* 0x00007100ff0477ac */ /* 0x000e240008000a00 */
[----:B0-----:R-:W-:-:S04]  /*0320*/  IADD3 R4, P0, PT, R3, UR4, RZ ;  /* 0x0000000403047c10 */ /* 0x001fc8000ff1e0ff */
[----:B------:R-:W-:-:S05]  /*0330*/  IADD3.X R5, PT, PT, R2, UR5, RZ, P0, !PT ;  /* 0x0000000502057c10 */ /* 0x000fca00087fe4ff */
[----:B------:R-:W-:Y:S01]  /*0340*/  STG.E desc[UR6][R4.64], R7 ;  /* 0x0000000704007986 */ /* 0x000fe2000c101906 */
[----:B------:R-:W-:Y:S05]  /*0350*/  EXIT ;  /* 0x000000000000794d */ /* 0x000fea0003800000 */
        .weak           $__internal_0_$__cuda_sm3x_div_rn_noftz_f32_slowpath
        .type           $__internal_0_$__cuda_sm3x_div_rn_noftz_f32_slowpath,@function
        .size           $__internal_0_$__cuda_sm3x_div_rn_noftz_f32_slowpath,(.L_x_15 - $__internal_0_$__cuda_sm3x_div_rn_noftz_f32_slowpath)
$__internal_0_$__cuda_sm3x_div_rn_noftz_f32_slowpath:
[--C-:B------:R-:W-:Y:S01]  /*0360*/  SHF.R.U32.HI R5, RZ, 0x17, R0.reuse ;  /* 0x00000017ff057819 */ /* 0x100fe20000011600 */
[----:B------:R-:W-:Y:S04]  /*0370*/  BSSY.RECONVERGENT B0, `(.L_x_2) ;  /* 0x000005c000007945 */ /* 0x000fe80003800200 */
[----:B------:R-:W-:Y:S01]  /*0380*/  BSSY.RELIABLE B2, `(.L_x_3) ;  /* 0x000001a000027945 */ /* 0x000fe20003800100 */
[----:B------:R-:W-:Y:S01]  /*0390*/  IMAD.MOV.U32 R6, RZ, RZ, R0 ;  /* 0x000000ffff067224 */ /* 0x000fe200078e0000 */
[----:B------:R-:W-:-:S05]  /*03a0*/  LOP3.LUT R5, R5, 0xff, RZ, 0xc0, !PT ;  /* 0x000000ff05057812 */ /* 0x000fca00078ec0ff */
[----:B------:R-:W-:-:S05]  /*03b0*/  VIADD R8, R5, 0xffffffff ;  /* 0xffffffff05087836 */ /* 0x000fca0000000000 */
[----:B------:R-:W-:-:S13]  /*03c0*/  ISETP.GT.U32.OR P0, PT, R8, 0xfd, !PT ;  /* 0x000000fd0800780c */ /* 0x000fda0007f04470 */
[----:B------:R-:W-:Y:S01]  /*03d0*/  @!P0 IMAD.MOV.U32 R7, RZ, RZ, RZ ;  /* 0x000000ffff078224 */ /* 0x000fe200078e00ff */
[----:B------:R-:W-:Y:S06]  /*03e0*/  @!P0 BRA `(.L_x_4) ;  /* 0x00000000004c8947 */ /* 0x000fec0003800000 */
[----:B------:R-:W-:-:S13]  /*03f0*/  FSETP.GTU.FTZ.AND P0, PT, |R0|, +INF , PT ;  /* 0x7f8000000000780b */ /* 0x000fda0003f1c200 */
[----:B------:R-:W-:Y:S05]  /*0400*/  @P0 BREAK.RELIABLE B2 ;  /* 0x0000000000020942 */ /* 0x000fea0003800100 */
[----:B------:R-:W-:Y:S05]  /*0410*/  @P0 BRA `(.L_x_5) ;  /* 0x0000000400400947 */ /* 0x000fea0003800000 */
[----:B------:R-:W-:-:S05]  /*0420*/  IMAD.MOV.U32 R7, RZ, RZ, 0x40c00000 ;  /* 0x40c00000ff077424 */ /* 0x000fca00078e00ff */
[----:B------:R-:W-:-:S13]  /*0430*/  LOP3.LUT P0, RZ, R7, 0x7fffffff, R6, 0xc8, !PT ;  /* 0x7fffffff07ff7812 */ /* 0x000fda000780c806 */
[----:B------:R-:W-:Y:S05]  /*0440*/  @!P0 BREAK.RELIABLE B2 ;  /* 0x0000000000028942 */ /* 0x000fea0003800100 */
[----:B------:R-:W-:Y:S05]  /*0450*/  @!P0 BRA `(.L_x_6) ;  /* 0x0000000400288947 */ /* 0x000fea0003800000 */
[----:B------:R-:W-:-:S13]  /*0460*/  LOP3.LUT P0, RZ, R6, 0x7fffffff, RZ, 0xc0, !PT ;  /* 0x7fffffff06ff7812 */ /* 0x000fda000780c0ff */
[----:B------:R-:W-:Y:S05]  /*0470*/  @!P0 BREAK.RELIABLE B2 ;  /* 0x0000000000028942 */ /* 0x000fea0003800100 */
[----:B------:R-:W-:Y:S05]  /*0480*/  @!P0 BRA `(.L_x_7) ;  /* 0x0000000400148947 */ /* 0x000fea0003800000 */
[----:B------:R-:W-:Y:S02]  /*0490*/  FSETP.NEU.FTZ.AND P0, PT, |R0|, +INF , PT ;  /* 0x7f8000000000780b */ /* 0x000fe40003f1d200 */
[----:B------:R-:W-:-:S04]  /*04a0*/  LOP3.LUT P1, RZ, R7, 0x7fffffff, RZ, 0xc0, !PT ;  /* 0x7fffffff07ff7812 */ /* 0x000fc8000782c0ff */
[----:B------:R-:W-:-:S13]  /*04b0*/  PLOP3.LUT P0, PT, P0, P1, PT, 0x2f, 0xf2 ;  /* 0x0000000000f2781c */ /* 0x000fda0000702577 */
[----:B------:R-:W-:Y:S05]  /*04c0*/  @P0 BREAK.RELIABLE B2 ;  /* 0x0000000000020942 */ /* 0x000fea0003800100 */
[----:B------:R-:W-:Y:S05]  /*04d0*/  @P0 BRA `(.L_x_8) ;  /* 0x0000000000f40947 */ /* 0x000fea0003800000 */
[----:B------:R-:W-:-:S13]  /*04e0*/  ISETP.GE.AND P0, PT, R8, RZ, PT ;  /* 0x000000ff0800720c */ /* 0x000fda0003f06270 */
[----:B------:R-:W-:Y:S02]  /*04f0*/  @P0 IMAD.MOV.U32 R7, RZ, RZ, RZ ;  /* 0x000000ffff070224 */ /* 0x000fe400078e00ff */
[----:B------:R-:W-:Y:S01]  /*0500*/  @!P0 FFMA R6, R0, 1.84467440737095516160e+19, RZ ;  /* 0x5f80000000068823 */ /* 0x000fe200000000ff */
[----:B------:R-:W-:-:S07]  /*0510*/  @!P0 IMAD.MOV.U32 R7, RZ, RZ, -0x40 ;  /* 0xffffffc0ff078424 */ /* 0x000fce00078e00ff */
.L_x_4:
[----:B------:R-:W-:Y:S05]  /*0520*/  BSYNC.RELIABLE B2 ;  /* 0x0000000000027941 */ /* 0x000fea0003800100 */
.L_x_3:
[----:B------:R-:W-:Y:S01]  /*0530*/  UMOV UR4, 0x40c00000 ;  /* 0x40c0000000047882 */ /* 0x000fe20000000000 */
[----:B------:R-:W-:Y:S01]  /*0540*/  VIADD R5, R5, 0xffffff81 ;  /* 0xffffff8105057836 */ /* 0x000fe20000000000 */
[----:B------:R-:W-:Y:S01]  /*0550*/  UIADD3 UR4, UPT, UPT, UR4, -0x1000000, URZ ;  /* 0xff00000004047890 */ /* 0x000fe2000fffe0ff */
[----:B------:R-:W-:Y:S02]  /*0560*/  BSSY.RECONVERGENT B2, `(.L_x_9) ;  /* 0x0000033000027945 */ /* 0x000fe40003800200 */
[----:B------:R-:W-:Y:S01]  /*0570*/  IMAD R0, R5, -0x800000, R6 ;  /* 0xff80000005007824 */ /* 0x000fe200078e0206 */
[----:B------:R-:W-:Y:S02]  /*0580*/  IADD3 R7, PT, PT, R7, -0x2, R5 ;  /* 0xfffffffe07077810 */ /* 0x000fe40007ffe005 */
[----:B------:R-:W-:-:S03]  /*0590*/  FADD.FTZ R9, -RZ, -UR4 ;  /* 0x80000004ff097e21 */ /* 0x000fc60008010100 */
[----:B------:R-:W0:Y:S02]  /*05a0*/  MUFU.RCP R8, UR4 ;  /* 0x0000000400087d08 */ /* 0x000e240008001000 */
[----:B0-----:R-:W-:-:S04]  /*05b0*/  FFMA R11, R8, R9, 1 ;  /* 0x3f800000080b7423 */ /* 0x001fc80000000009 */
[----:B------:R-:W-:-:S04]  /*05c0*/  FFMA R11, R8, R11, R8 ;  /* 0x0000000b080b7223 */ /* 0x000fc80000000008 */
[----:B------:R-:W-:-:S04]  /*05d0*/  FFMA R6, R0, R11, RZ ;  /* 0x0000000b00067223 */ /* 0x000fc800000000ff */
[----:B------:R-:W-:-:S04]  /*05e0*/  FFMA R8, R9, R6, R0 ;  /* 0x0000000609087223 */ /* 0x000fc80000000000 */
[----:B------:R-:W-:-:S04]  /*05f0*/  FFMA R8, R11, R8, R6 ;  /* 0x000000080b087223 */ /* 0x000fc80000000006 */
[----:B------:R-:W-:-:S04]  /*0600*/  FFMA R9, R9, R8, R0 ;  /* 0x0000000809097223 */ /* 0x000fc80000000000 */
[----:B------:R-:W-:-:S05]  /*0610*/  FFMA R6, R11, R9, R8 ;  /* 0x000000090b067223 */ /* 0x000fca0000000008 */
[----:B------:R-:W-:-:S04]  /*0620*/  SHF.R.U32.HI R0, RZ, 0x17, R6 ;  /* 0x00000017ff007819 */ /* 0x000fc80000011606 */
[----:B------:R-:W-:-:S05]  /*0630*/  LOP3.LUT R0, R0, 0xff, RZ, 0xc0, !PT ;  /* 0x000000ff00007812 */ /* 0x000fca00078ec0ff */
[----:B------:R-:W-:-:S04]  /*0640*/  IMAD.IADD R10, R0, 0x1, R7 ;  /* 0x00000001000a7824 */ /* 0x000fc800078e0207 */
[----:B------:R-:W-:-:S05]  /*0650*/  VIADD R0, R10, 0xffffffff ;  /* 0xffffffff0a007836 */ /* 0x000fca0000000000 */
[----:B------:R-:W-:-:S13]  /*0660*/  ISETP.GE.U32.AND P0, PT, R0, 0xfe, PT ;  /* 0x000000fe0000780c */ /* 0x000fda0003f06070 */
[----:B------:R-:W-:Y:S05]  /*0670*/  @!P0 BRA `(.L_x_10) ;  /* 0x0000000000808947 */ /* 0x000fea0003800000 */
[----:B------:R-:W-:-:S13]  /*0680*/  ISETP.GT.AND P0, PT, R10, 0xfe, PT ;  /* 0x000000fe0a00780c */ /* 0x000fda0003f04270 */
[----:B------:R-:W-:Y:S05]  /*0690*/  @P0 BRA `(.L_x_11) ;  /* 0x00000000006c0947 */ /* 0x000fea0003800000 */
[----:B------:R-:W-:-:S13]  /*06a0*/  ISETP.GE.AND P0, PT, R10, 0x1, PT ;  /* 0x000000010a00780c */ /* 0x000fda0003f06270 */
[----:B------:R-:W-:Y:S05]  /*06b0*/  @P0 BRA `(.L_x_12) ;  /* 0x0000000000740947 */ /* 0x000fea0003800000 */
[----:B------:R-:W-:Y:S02]  /*06c0*/  ISETP.GE.AND P0, PT, R10, -0x18, PT ;  /* 0xffffffe80a00780c */ /* 0x000fe40003f06270 */
[----:B------:R-:W-:-:S11]  /*06d0*/  LOP3.LUT R6, R6, 0x80000000, RZ, 0xc0, !PT ;  /* 0x8000000006067812 */ /* 0x000fd600078ec0ff */
[----:B------:R-:W-:Y:S05]  /*06e0*/  @!P0 BRA `(.L_x_12) ;  /* 0x0000000000688947 */ /* 0x000fea0003800000 */
[CC--:B------:R-:W-:Y:S01]  /*06f0*/  FFMA.RZ R0, R11.reuse, R9.reuse, R8 ;  /* 0x000000090b007223 */ /* 0x0c0fe2000000c008 */
[----:B------:R-:W-:Y:S01]  /*0700*/  IMAD.MOV R7, RZ, RZ, -R10 ;  /* 0x000000ffff077224 */ /* 0x000fe200078e0a0a */
[C---:B------:R-:W-:Y:S02]  /*0710*/  ISETP.NE.AND P2, PT, R10.reuse, RZ, PT ;  /* 0x000000ff0a00720c */ /* 0x040fe40003f45270 */
[----:B------:R-:W-:Y:S02]  /*0720*/  ISETP.NE.AND P1, PT, R10, RZ, PT ;  /* 0x000000ff0a00720c */ /* 0x000fe40003f25270 */
[----:B------:R-:W-:Y:S01]  /*0730*/  LOP3.LUT R5, R0, 0x7fffff, RZ, 0xc0, !PT ;  /* 0x007fffff00057812 */ /* 0x000fe200078ec0ff */
[CCC-:B------:R-:W-:Y:S01]  /*0740*/  FFMA.RP R0, R11.reuse, R9.reuse, R8.reuse ;  /* 0x000000090b007223 */ /* 0x1c0fe20000008008 */
[----:B------:R-:W-:Y:S01]  /*0750*/  FFMA.RM R11, R11, R9, R8 ;  /* 0x000000090b0b7223 */ /* 0x000fe20000004008 */
[----:B------:R-:W-:Y:S01]  /*0760*/  VIADD R8, R10, 0x20 ;  /* 0x000000200a087836 */ /* 0x000fe20000000000 */
[----:B------:R-:W-:-:S03]  /*0770*/  LOP3.LUT R5, R5, 0x800000, RZ, 0xfc, !PT ;  /* 0x0080000005057812 */ /* 0x000fc600078efcff */
[----:B------:R-:W-:Y:S02]  /*0780*/  FSETP.NEU.FTZ.AND P0, PT, R0, R11, PT ;  /* 0x0000000b0000720b */ /* 0x000fe40003f1d000 */
[----:B------:R-:W-:Y:S02]  /*0790*/  SHF.L.U32 R8, R5, R8, RZ ;  /* 0x0000000805087219 */ /* 0x000fe400000006ff */
[----:B------:R-:W-:Y:S02]  /*07a0*/  SEL R0, R7, RZ, P2 ;  /* 0x000000ff07007207 */ /* 0x000fe40001000000 */
[----:B------:R-:W-:Y:S02]  /*07b0*/  ISETP.NE.AND P1, PT, R8, RZ, P1 ;  /* 0x000000ff0800720c */ /* 0x000fe40000f25270 */
[----:B------:R-:W-:Y:S02]  /*07c0*/  SHF.R.U32.HI R0, RZ, R0, R5 ;  /* 0x00000000ff007219 */ /* 0x000fe40000011605 */
[----:B------:R-:W-:-:S02]  /*07d0*/  PLOP3.LUT P0, PT, P0, P1, PT, 0xf8, 0x8f ;  /* 0x00000000008f781c */ /* 0x000fc40000703f70 */
[----:B------:R-:W-:Y:S02]  /*07e0*/  SHF.R.U32.HI R8, RZ, 0x1, R0 ;  /* 0x00000001ff087819 */ /* 0x000fe40000011600 */
[----:B------:R-:W-:-:S04]  /*07f0*/  SEL R5, RZ, 0x1, !P0 ;  /* 0x00000001ff057807 */ /* 0x000fc80004000000 */
[----:B------:R-:W-:-:S04]  /*0800*/  LOP3.LUT R5, R5, 0x1, R8, 0xf8, !PT ;  /* 0x0000000105057812 */ /* 0x000fc800078ef808 */
[----:B------:R-:W-:-:S05]  /*0810*/  LOP3.LUT R5, R5, R0, RZ, 0xc0, !PT ;  /* 0x0000000005057212 */ /* 0x000fca00078ec0ff */
[----:B------:R-:W-:-:S05]  /*0820*/  IMAD.IADD R5, R8, 0x1, R5 ;  /* 0x0000000108057824 */ /* 0x000fca00078e0205 */
[----:B------:R-:W-:Y:S01]  /*0830*/  LOP3.LUT R6, R5, R6, RZ, 0xfc, !PT ;  /* 0x0000000605067212 */ /* 0x000fe200078efcff */
[----:B------:R-:W-:Y:S06]  /*0840*/  BRA `(.L_x_12) ;  /* 0x0000000000107947 */ /* 0x000fec0003800000 */
.L_x_11:
[----:B------:R-:W-:-:S04]  /*0850*/  LOP3.LUT R6, R6, 0x80000000, RZ, 0xc0, !PT ;  /* 0x8000000006067812 */ /* 0x000fc800078ec0ff */
[----:B------:R-:W-:Y:S01]  /*0860*/  LOP3.LUT R6, R6, 0x7f800000, RZ, 0xfc, !PT ;  /* 0x7f80000006067812 */ /* 0x000fe200078efcff */
[----:B------:R-:W-:Y:S06]  /*0870*/  BRA `(.L_x_12) ;  /* 0x0000000000047947 */ /* 0x000fec0003800000 */
.L_x_10:
[----:B------:R-:W-:-:S07]  /*0880*/  IMAD R6, R7, 0x800000, R6 ;  /* 0x0080000007067824 */ /* 0x000fce00078e0206 */
.L_x_12:
[----:B------:R-:W-:Y:S05]  /*0890*/  BSYNC.RECONVERGENT B2 ;  /* 0x0000000000027941 */ /* 0x000fea0003800200 */
.L_x_9:
[----:B------:R-:W-:Y:S05]  /*08a0*/  BRA `(.L_x_13) ;  /* 0x0000000000207947 */ /* 0x000fea0003800000 */
.L_x_8:
[----:B------:R-:W-:-:S04]  /*08b0*/  LOP3.LUT R6, R7, 0x80000000, R6, 0x48, !PT ;  /* 0x8000000007067812 */ /* 0x000fc800078e4806 */
[----:B------:R-:W-:Y:S01]  /*08c0*/  LOP3.LUT R6, R6, 0x7f800000, RZ, 0xfc, !PT ;  /* 0x7f80000006067812 */ /* 0x000fe200078efcff */
[----:B------:R-:W-:Y:S06]  /*08d0*/  BRA `(.L_x_13) ;  /* 0x0000000000147947 */ /* 0x000fec0003800000 */
.L_x_7:
[----:B------:R-:W-:Y:S01]  /*08e0*/  LOP3.LUT R6, R7, 0x80000000, R6, 0x48, !PT ;  /* 0x8000000007067812 */ /* 0x000fe200078e4806 */
[----:B------:R-:W-:Y:S06]  /*08f0*/  BRA `(.L_x_13) ;  /* 0x00000000000c7947 */ /* 0x000fec0003800000 */
.L_x_6:
[----:B------:R-:W0:Y:S01]  /*0900*/  MUFU.RSQ R6, -QNAN ;  /* 0xffc0000000067908 */ /* 0x000e220000001400 */
[----:B------:R-:W-:Y:S05]  /*0910*/  BRA `(.L_x_13) ;  /* 0x0000000000047947 */ /* 0x000fea0003800000 */
.L_x_5:
[----:B------:R-:W-:-:S07]  /*0920*/  FADD.FTZ R6, R0, 6 ;  /* 0x40c0000000067421 */ /* 0x000fce0000010000 */
.L_x_13:
[----:B------:R-:W-:Y:S05]  /*0930*/  BSYNC.RECONVERGENT B0 ;  /* 0x0000000000007941 */ /* 0x000fea0003800200 */
.L_x_2:
[----:B------:R-:W-:-:S04]  /*0940*/  IMAD.MOV.U32 R5, RZ, RZ, 0x0 ;  /* 0x00000000ff057424 */ /* 0x000fc800078e00ff */
[----:B0-----:R-:W-:Y:S05]  /*0950*/  RET.REL.NODEC R4 `(_Z19hard_sigmoid_kernelPKfPfmm) ;  /* 0xfffffff404a87950 */ /* 0x001fea0003c3ffff */
.L_x_14:
[----:B------:R-:W-:-:S00]  /*0960*/  BRA `(.L_x_14) ;  /* 0xfffffffc00fc7947 */ /* 0x000fc0000383ffff */
[----:B------:R-:W-:-:S00]  /*0970*/  NOP ;  /* 0x0000000000007918 */ /* 0x000fc00000000000 */
        /* <DEDUP_REMOVED lines=8> */
.L_x_15:


//--------------------- .nv.shared.reserved.0     --------------------------
	.section	.nv.shared.reserved.0,"aw",@nobits
	.weak		__nv_reservedSMEM_offset_0_alias
	.size		__nv_reservedSMEM_offset_0_alias, 0, 64
	.other		__nv_reservedSMEM_offset_0_alias,@"STO_CUDA_RESERVED_SHARED STV_DEFAULT"
__nv_reservedSMEM_offset_0_alias:
	.zero		0
	.zero		64


//--------------------- .nv.constant0._Z19hard_sigmoid_kernelPKfPfmm --------------------------
	.section	.nv.constant0._Z19hard_sigmoid_kernelPKfPfmm,"a",@progbits
	.sectionflags	@""
	.align	4
.nv.constant0._Z19hard_sigmoid_kernelPKfPfmm:
	.zero		928


//--------------------- SYMBOLS --------------------------

	.type		.nv.reservedSmem.offset0,@object
	.size		.nv.reservedSmem.offset0,0x4
